	.headerflags	@"EF_CUDA_TEXMODE_UNIFIED EF_CUDA_64BIT_ADDRESS EF_CUDA_ACCELERATORS EF_CUDA_SM90 EF_CUDA_VIRTUAL_SM(EF_CUDA_SM90)"
	.elftype	@"ET_EXEC"


//--------------------- .nv.info                  --------------------------
	.section	.nv.info,"",@"SHT_CUDA_INFO"
	.align	4


	//----- nvinfo : EIATTR_REGCOUNT
	.align		4
        /*0000*/ 	.byte	0x04, 0x2f
        /*0002*/ 	.short	(.L_3 - .L_2)
	.align		4
.L_2:
        /*0004*/ 	.word	index@(triton_poi_fused__native_batch_norm_legit_no_training_max_pool2d_with_indices_relu_5)
        /*0008*/ 	.word	0x00000014


	//----- nvinfo : EIATTR_MIN_STACK_SIZE
	.align		4
.L_3:
        /*000c*/ 	.byte	0x04, 0x12
        /*000e*/ 	.short	(.L_5 - .L_4)
	.align		4
.L_4:
        /*0010*/ 	.word	index@(triton_poi_fused__native_batch_norm_legit_no_training_max_pool2d_with_indices_relu_5)
        /*0014*/ 	.word	0x00000000


	//----- nvinfo : EIATTR_FRAME_SIZE
	.align		4
.L_5:
        /*0018*/ 	.byte	0x04, 0x11
        /*001a*/ 	.short	(.L_7 - .L_6)
	.align		4
.L_6:
        /*001c*/ 	.word	index@(triton_poi_fused__native_batch_norm_legit_no_training_max_pool2d_with_indices_relu_5)
        /*0020*/ 	.word	0x00000000


	//----- nvinfo : EIATTR_MIN_STACK_SIZE
	.align		4
.L_7:
        /*0024*/ 	.byte	0x04, 0x12
        /*0026*/ 	.short	(.L_9 - .L_8)
	.align		4
.L_8:
        /*0028*/ 	.word	index@(triton_poi_fused__native_batch_norm_legit_no_training_max_pool2d_with_indices_relu_5)
        /*002c*/ 	.word	0x00000000
.L_9:


//--------------------- .nv.info.triton_poi_fused__native_batch_norm_legit_no_training_max_pool2d_with_indices_relu_5 --------------------------
	.section	.nv.info.triton_poi_fused__native_batch_norm_legit_no_training_max_pool2d_with_indices_relu_5,"",@"SHT_CUDA_INFO"
	.sectionflags	@""
	.align	4


	//----- nvinfo : EIATTR_CUDA_API_VERSION
	.align		4
        /*0000*/ 	.byte	0x04, 0x37
        /*0002*/ 	.short	(.L_11 - .L_10)
.L_10:
        /*0004*/ 	.word	0x0000007c


	//----- nvinfo : EIATTR_KPARAM_INFO
	.align		4
.L_11:
        /*0008*/ 	.byte	0x04, 0x17
        /*000a*/ 	.short	(.L_13 - .L_12)
.L_12:
        /*000c*/ 	.word	0x00000000
        /*0010*/ 	.short	0x0006
        /*0012*/ 	.short	0x0030
        /*0014*/ 	.byte	0x00, 0xf0, 0x11, 0x00


	//----- nvinfo : EIATTR_KPARAM_INFO
	.align		4
.L_13:
        /*0018*/ 	.byte	0x04, 0x17
        /*001a*/ 	.short	(.L_15 - .L_14)
.L_14:
        /*001c*/ 	.word	0x00000000
        /*0020*/ 	.short	0x0005
        /*0022*/ 	.short	0x0028
        /*0024*/ 	.byte	0x00, 0xf4, 0x21, 0x00


	//----- nvinfo : EIATTR_KPARAM_INFO
	.align		4
.L_15:
        /*0028*/ 	.byte	0x04, 0x17
        /*002a*/ 	.short	(.L_17 - .L_16)
.L_16:
        /*002c*/ 	.word	0x00000000
        /*0030*/ 	.short	0x0004
        /*0032*/ 	.short	0x0020
        /*0034*/ 	.byte	0x00, 0xf4, 0x21, 0x00


	//----- nvinfo : EIATTR_KPARAM_INFO
	.align		4
.L_17:
        /*0038*/ 	.byte	0x04, 0x17
        /*003a*/ 	.short	(.L_19 - .L_18)
.L_18:
        /*003c*/ 	.word	0x00000000
        /*0040*/ 	.short	0x0003
        /*0042*/ 	.short	0x0018
        /*0044*/ 	.byte	0x00, 0xf4, 0x21, 0x00


	//----- nvinfo : EIATTR_KPARAM_INFO
	.align		4
.L_19:
        /*0048*/ 	.byte	0x04, 0x17
        /*004a*/ 	.short	(.L_21 - .L_20)
.L_20:
        /*004c*/ 	.word	0x00000000
        /*0050*/ 	.short	0x0002
        /*0052*/ 	.short	0x0010
        /*0054*/ 	.byte	0x00, 0xf4, 0x21, 0x00


	//----- nvinfo : EIATTR_KPARAM_INFO
	.align		4
.L_21:
        /*0058*/ 	.byte	0x04, 0x17
        /*005a*/ 	.short	(.L_23 - .L_22)
.L_22:
        /*005c*/ 	.word	0x00000000
        /*0060*/ 	.short	0x0001
        /*0062*/ 	.short	0x0008
        /*0064*/ 	.byte	0x00, 0xf4, 0x21, 0x00


	//----- nvinfo : EIATTR_KPARAM_INFO
	.align		4
.L_23:
        /*0068*/ 	.byte	0x04, 0x17
        /*006a*/ 	.short	(.L_25 - .L_24)
.L_24:
        /*006c*/ 	.word	0x00000000
        /*0070*/ 	.short	0x0000
        /*0072*/ 	.short	0x0000
        /*0074*/ 	.byte	0x00, 0xf4, 0x21, 0x00


	//----- nvinfo : EIATTR_SPARSE_MMA_MASK
	.align		4
.L_25:
        /*0078*/ 	.byte	0x03, 0x50
        /*007a*/ 	.short	0x0000


	//----- nvinfo : EIATTR_MAXREG_COUNT
	.align		4
        /*007c*/ 	.byte	0x03, 0x1b
        /*007e*/ 	.short	0x00ff


	//----- nvinfo : EIATTR_EXIT_INSTR_OFFSETS
	.align		4
        /*0080*/ 	.byte	0x04, 0x1c
        /*0082*/ 	.short	(.L_27 - .L_26)


	//   ....[0]....
.L_26:
        /*0084*/ 	.word	0x00000460


	//----- nvinfo : EIATTR_REQNTID
	.align		4
.L_27:
        /*0088*/ 	.byte	0x04, 0x10
        /*008a*/ 	.short	(.L_29 - .L_28)
.L_28:
        /*008c*/ 	.word	0x00000080
        /*0090*/ 	.word	0x00000001
        /*0094*/ 	.word	0x00000001


	//----- nvinfo : EIATTR_CBANK_PARAM_SIZE
	.align		4
.L_29:
        /*0098*/ 	.byte	0x03, 0x19
        /*009a*/ 	.short	0x0034


	//----- nvinfo : EIATTR_PARAM_CBANK
	.align		4
        /*009c*/ 	.byte	0x04, 0x0a
        /*009e*/ 	.short	(.L_31 - .L_30)
	.align		4
.L_30:
        /*00a0*/ 	.word	index@(.nv.constant0.triton_poi_fused__native_batch_norm_legit_no_training_max_pool2d_with_indices_relu_5)
        /*00a4*/ 	.short	0x0210
        /*00a6*/ 	.short	0x0034


	//----- nvinfo : EIATTR_SW_WAR
	.align		4
.L_31:
        /*00a8*/ 	.byte	0x04, 0x36
        /*00aa*/ 	.short	(.L_33 - .L_32)
.L_32:
        /*00ac*/ 	.word	0x00000008
.L_33:


//--------------------- .nv.callgraph             --------------------------
	.section	.nv.callgraph,"",@"SHT_CUDA_CALLGRAPH"
	.align	4
	.sectionentsize	8
	.align		4
        /*0000*/ 	.word	0x00000000
	.align		4
        /*0004*/ 	.word	0xffffffff
	.align		4
        /*0008*/ 	.word	0x00000000
	.align		4
        /*000c*/ 	.word	0xfffffffe
	.align		4
        /*0010*/ 	.word	0x00000000
	.align		4
        /*0014*/ 	.word	0xfffffffd
	.align		4
        /*0018*/ 	.word	0x00000000
	.align		4
        /*001c*/ 	.word	0xfffffffc


//--------------------- .nv.constant4             --------------------------
	.section	.nv.constant4,"a",@progbits
	.align	8
	.align		8
.nv.constant4:
        /*0000*/ 	.dword	_$_str
	.align		8
        /*0008*/ 	.dword	_$_str_$_2


//--------------------- .text.triton_poi_fused__native_batch_norm_legit_no_training_max_pool2d_with_indices_relu_5 --------------------------
	.section	.text.triton_poi_fused__native_batch_norm_legit_no_training_max_pool2d_with_indices_relu_5,"ax",@progbits
	.align	128
        .global         triton_poi_fused__native_batch_norm_legit_no_training_max_pool2d_with_indices_relu_5
        .type           triton_poi_fused__native_batch_norm_legit_no_training_max_pool2d_with_indices_relu_5,@function
        .size           triton_poi_fused__native_batch_norm_legit_no_training_max_pool2d_with_indices_relu_5,(.L_x_1 - triton_poi_fused__native_batch_norm_legit_no_training_max_pool2d_with_indices_relu_5)
        .other          triton_poi_fused__native_batch_norm_legit_no_training_max_pool2d_with_indices_relu_5,@"STO_CUDA_ENTRY STV_DEFAULT"
triton_poi_fused__native_batch_norm_legit_no_training_max_pool2d_with_indices_relu_5:
.text.triton_poi_fused__native_batch_norm_legit_no_training_max_pool2d_with_indices_relu_5:
[----:B------:R-:W-:Y:S01]  /*0000*/  LDC R1, c[0x0][0x28] ;  /* 0x00000a00ff017b82 */ /* 0x000fe20000000800 */
[----:B------:R-:W1:Y:S07]  /*0010*/  S2R R0, SR_TID.X ;  /* 0x0000000000007919 */ /* 0x000e6e0000002100 */
[----:B------:R-:W2:Y:S01]  /*0020*/  LDC.64 R8, c[0x0][0x220] ;  /* 0x00008800ff087b82 */ /* 0x000ea20000000a00 */
[----:B------:R-:W-:Y:S01]  /*0030*/  ULDC.64 UR4, c[0x0][0x208] ;  /* 0x0000820000047ab9 */ /* 0x000fe20000000a00 */
[----:B------:R-:W3:Y:S06]  /*0040*/  S2R R3, SR_CTAID.X ;  /* 0x0000000000037919 */ /* 0x000eec0000002500 */
[----:B------:R-:W4:Y:S08]  /*0050*/  LDC.64 R4, c[0x0][0x210] ;  /* 0x00008400ff047b82 */ /* 0x000f300000000a00 */
[----:B------:R-:W5:Y:S01]  /*0060*/  LDC.64 R16, c[0x0][0x230] ;  /* 0x00008c00ff107b82 */ /* 0x000f620000000a00 */
[----:B-1----:R-:W-:-:S02]  /*0070*/  LOP3.LUT R0, R0, 0x7f, RZ, 0xc0, !PT ;  /* 0x0000007f00007812 */ /* 0x002fc400078ec0ff */
[----:B---3--:R-:W-:-:S03]  /*0080*/  SHF.R.S32.HI R2, RZ, 0x18, R3 ;  /* 0x00000018ff027819 */ /* 0x008fc60000011403 */
[----:B------:R-:W-:Y:S01]  /*0090*/  IMAD R0, R3, 0x80, R0 ;  /* 0x0000008003007824 */ /* 0x000fe200078e0200 */
[----:B------:R-:W-:-:S04]  /*00a0*/  SGXT R3, R2, 0x1 ;  /* 0x000000010203781a */ /* 0x000fc80000000200 */
[----:B------:R-:W-:-:S04]  /*00b0*/  LEA.HI R3, R3, R0, RZ, 0xa ;  /* 0x0000000003037211 */ /* 0x000fc800078f50ff */
[----:B------:R-:W-:-:S04]  /*00c0*/  SHF.R.S32.HI R3, RZ, 0xa, R3 ;  /* 0x0000000aff037819 */ /* 0x000fc80000011403 */
[----:B------:R-:W-:-:S04]  /*00d0*/  LEA.HI R2, R3, R3, RZ, 0x2 ;  /* 0x0000000303027211 */ /* 0x000fc800078f10ff */
[----:B------:R-:W-:-:S05]  /*00e0*/  LOP3.LUT R2, R2, 0xfffffffc, RZ, 0xc0, !PT ;  /* 0xfffffffc02027812 */ /* 0x000fca00078ec0ff */
[----:B------:R-:W-:Y:S01]  /*00f0*/  IMAD.IADD R2, R3, 0x1, -R2 ;  /* 0x0000000103027824 */ /* 0x000fe200078e0a02 */
[----:B------:R-:W-:-:S03]  /*0100*/  SHF.R.S32.HI R3, RZ, 0x1f, R0 ;  /* 0x0000001fff037819 */ /* 0x000fc60000011400 */
[----:B--2---:R-:W-:Y:S01]  /*0110*/  IMAD.WIDE R8, R2, 0x4, R8 ;  /* 0x0000000402087825 */ /* 0x004fe200078e0208 */
[----:B------:R-:W-:-:S04]  /*0120*/  LEA.HI R6, R3, R0, RZ, 0x5 ;  /* 0x0000000003067211 */ /* 0x000fc800078f28ff */
[----:B------:R1:W2:Y:S01]  /*0130*/  LDG.E.EL R3, desc[UR4][R8.64] ;  /* 0x0000000408037981 */ /* 0x0002a2000c2e1900 */
[C---:B------:R-:W-:Y:S01]  /*0140*/  LOP3.LUT R7, R6.reuse, 0x7fffffe0, RZ, 0xc0, !PT ;  /* 0x7fffffe006077812 */ /* 0x040fe200078ec0ff */
[----:B------:R-:W-:-:S04]  /*0150*/  IMAD.SHL.U32 R6, R6, 0x4, RZ ;  /* 0x0000000406067824 */ /* 0x000fc800078e00ff */
[----:B------:R-:W-:Y:S01]  /*0160*/  IMAD.IADD R7, R0, 0x1, -R7 ;  /* 0x0000000100077824 */ /* 0x000fe200078e0a07 */
[----:B------:R-:W-:Y:S01]  /*0170*/  LOP3.LUT R6, R6, 0xffffff80, RZ, 0xc0, !PT ;  /* 0xffffff8006067812 */ /* 0x000fe200078ec0ff */
[----:B-1----:R-:W1:Y:S04]  /*0180*/  LDC.64 R8, c[0x0][0x218] ;  /* 0x00008600ff087b82 */ /* 0x002e680000000a00 */
[----:B------:R-:W-:-:S04]  /*0190*/  IMAD R15, R7, 0x2, R6 ;  /* 0x00000002070f7824 */ /* 0x000fc800078e0206 */
[----:B----4-:R-:W-:-:S04]  /*01a0*/  IMAD.WIDE R12, R15, 0x4, R4 ;  /* 0x000000040f0c7825 */ /* 0x010fc800078e0204 */
[----:B------:R-:W-:Y:S01]  /*01b0*/  VIADD R11, R15, 0x40 ;  /* 0x000000400f0b7836 */ /* 0x000fe20000000000 */
[----:B------:R-:W3:Y:S04]  /*01c0*/  LDG.E.EL R6, desc[UR4][R12.64] ;  /* 0x000000040c067981 */ /* 0x000ee8000c2e1900 */
[----:B------:R4:W3:Y:S01]  /*01d0*/  LDG.E.EL R7, desc[UR4][R12.64+0x4] ;  /* 0x000004040c077981 */ /* 0x0008e2000c2e1900 */
[----:B------:R-:W-:-:S04]  /*01e0*/  IMAD.WIDE R10, R11, 0x4, R4 ;  /* 0x000000040b0a7825 */ /* 0x000fc800078e0204 */
[----:B------:R-:W-:Y:S02]  /*01f0*/  VIADD R15, R15, 0x41 ;  /* 0x000000410f0f7836 */ /* 0x000fe40000000000 */
[----:B------:R-:W3:Y:S02]  /*0200*/  LDG.E.EL R10, desc[UR4][R10.64] ;  /* 0x000000040a0a7981 */ /* 0x000ee4000c2e1900 */
[----:B------:R-:W-:Y:S02]  /*0210*/  IMAD.WIDE R4, R15, 0x4, R4 ;  /* 0x000000040f047825 */ /* 0x000fe400078e0204 */
[----:B------:R-:W4:Y:S04]  /*0220*/  LDC.64 R14, c[0x0][0x228] ;  /* 0x00008a00ff0e7b82 */ /* 0x000f280000000a00 */
[----:B------:R1:W3:Y:S02]  /*0230*/  LDG.E.EL R5, desc[UR4][R4.64] ;  /* 0x0000000404057981 */ /* 0x0002e4000c2e1900 */
[----:B-1----:R-:W-:-:S06]  /*0240*/  IMAD.WIDE R8, R2, 0x4, R8 ;  /* 0x0000000402087825 */ /* 0x002fcc00078e0208 */
[----:B------:R-:W3:Y:S01]  /*0250*/  LDG.E.EL R8, desc[UR4][R8.64] ;  /* 0x0000000408087981 */ /* 0x000ee2000c2e1900 */
[----:B----4-:R-:W-:-:S04]  /*0260*/  IMAD.WIDE R12, R2, 0x4, R14 ;  /* 0x00000004020c7825 */ /* 0x010fc800078e020e */
[----:B-----5:R-:W-:Y:S02]  /*0270*/  IMAD.WIDE R14, R2, 0x4, R16 ;  /* 0x00000004020e7825 */ /* 0x020fe400078e0210 */
[----:B------:R-:W4:Y:S04]  /*0280*/  LDG.E.EL R12, desc[UR4][R12.64] ;  /* 0x000000040c0c7981 */ /* 0x000f28000c2e1900 */
[----:B------:R-:W4:Y:S01]  /*0290*/  LDG.E.EL R15, desc[UR4][R14.64] ;  /* 0x000000040e0f7981 */ /* 0x000f22000c2e1900 */
[----:B0-----:R-:W-:Y:S02]  /*02a0*/  IMAD.MOV.U32 R4, RZ, RZ, 0x3e800000 ;  /* 0x3e800000ff047424 */ /* 0x001fe400078e00ff */
[----:B--2---:R-:W-:-:S04]  /*02b0*/  FADD R3, R3, 9.9999997473787516356e-06 ;  /* 0x3727c5ac03037421 */ /* 0x004fc80000000000 */
[----:B------:R0:W1:Y:S02]  /*02c0*/  MUFU.SQRT R11, R3 ;  /* 0x00000003000b7308 */ /* 0x0000640000002000 */
[----:B0-----:R-:W0:Y:S01]  /*02d0*/  LDC.64 R2, c[0x0][0x238] ;  /* 0x00008e00ff027b82 */ /* 0x001e220000000a00 */
[C---:B-1----:R-:W-:Y:S02]  /*02e0*/  FSETP.GT.AND P2, PT, R11.reuse, 8.50705917302346158658e+37, PT ;  /* 0x7e8000000b00780b */ /* 0x042fe40003f44000 */
[----:B------:R-:W-:Y:S02]  /*02f0*/  FSETP.GEU.AND P0, PT, R11, 1.175494350822287508e-38, PT ;  /* 0x008000000b00780b */ /* 0x000fe40003f0e000 */
[----:B------:R-:W-:Y:S02]  /*0300*/  FSEL R4, R4, 1, P2 ;  /* 0x3f80000004047808 */ /* 0x000fe40001000000 */
[C---:B---3--:R-:W-:Y:S02]  /*0310*/  FSETP.GT.AND P3, PT, R7.reuse, R6, PT ;  /* 0x000000060700720b */ /* 0x048fe40003f64000 */
[----:B------:R-:W-:-:S02]  /*0320*/  FSETP.NAN.AND P4, PT, R7, R7, PT ;  /* 0x000000070700720b */ /* 0x000fc40003f88000 */
[----:B------:R-:W-:-:S03]  /*0330*/  FSETP.NAN.AND P1, PT, R10, R10, PT ;  /* 0x0000000a0a00720b */ /* 0x000fc60003f28000 */
[----:B------:R-:W-:Y:S02]  /*0340*/  @P2 FMUL R11, R11, 0.25 ;  /* 0x3e8000000b0b2820 */ /* 0x000fe40000400000 */
[----:B------:R-:W-:Y:S02]  /*0350*/  @!P0 FMUL R4, R4, 16777216 ;  /* 0x4b80000004048820 */ /* 0x000fe40000400000 */
[----:B------:R-:W-:Y:S02]  /*0360*/  @!P0 FMUL R11, R11, 16777216 ;  /* 0x4b8000000b0b8820 */ /* 0x000fe40000400000 */
[----:B------:R-:W-:Y:S01]  /*0370*/  @!P3 FSEL R7, R7, R6, P4 ;  /* 0x000000060707b208 */ /* 0x000fe20002000000 */
[----:B0-----:R-:W-:Y:S01]  /*0380*/  IMAD.WIDE R2, R0, 0x4, R2 ;  /* 0x0000000400027825 */ /* 0x001fe200078e0202 */
[----:B------:R-:W-:Y:S02]  /*0390*/  FSETP.NAN.AND P3, PT, R5, R5, PT ;  /* 0x000000050500720b */ /* 0x000fe40003f68000 */
[----:B------:R-:W-:Y:S01]  /*03a0*/  FSETP.GEU.AND P4, PT, R7, R10, PT ;  /* 0x0000000a0700720b */ /* 0x000fe20003f8e000 */
[----:B------:R-:W0:Y:S03]  /*03b0*/  MUFU.RCP R11, R11 ;  /* 0x0000000b000b7308 */ /* 0x000e260000001000 */
[----:B------:R-:W-:-:S04]  /*03c0*/  @!P1 FSEL R10, R10, R7, !P4 ;  /* 0x000000070a0a9208 */ /* 0x000fc80006000000 */
[----:B------:R-:W-:-:S04]  /*03d0*/  FSETP.GEU.AND P1, PT, R10, R5, PT ;  /* 0x000000050a00720b */ /* 0x000fc80003f2e000 */
[----:B------:R-:W-:Y:S01]  /*03e0*/  @!P3 FSEL R5, R5, R10, !P1 ;  /* 0x0000000a0505b208 */ /* 0x000fe20004800000 */
[----:B0-----:R-:W-:-:S04]  /*03f0*/  FMUL R7, R11, R4 ;  /* 0x000000040b077220 */ /* 0x001fc80000400000 */
[----:B------:R-:W-:-:S04]  /*0400*/  FADD R8, -R8, R5 ;  /* 0x0000000508087221 */ /* 0x000fc80000000100 */
[----:B------:R-:W-:-:S04]  /*0410*/  FMUL R7, R8, R7 ;  /* 0x0000000708077220 */ /* 0x000fc80000400000 */
[----:B----4-:R-:W-:-:S05]  /*0420*/  FFMA R7, R12, R7, R15 ;  /* 0x000000070c077223 */ /* 0x010fca000000000f */
[----:B------:R-:W-:-:S04]  /*0430*/  FSETP.GEU.AND P0, PT, R7, RZ, PT ;  /* 0x000000ff0700720b */ /* 0x000fc80003f0e000 */
[----:B------:R-:W-:-:S05]  /*0440*/  FSEL R7, R7, RZ, P0 ;  /* 0x000000ff07077208 */ /* 0x000fca0000000000 */
[----:B------:R-:W-:Y:S01]  /*0450*/  STG.E desc[UR4][R2.64], R7 ;  /* 0x0000000702007986 */ /* 0x000fe2000c101904 */
[----:B------:R-:W-:Y:S05]  /*0460*/  EXIT ;  /* 0x000000000000794d */ /* 0x000fea0003800000 */
.L_x_0:
[----:B------:R-:W-:-:S00]  /*0470*/  BRA `(.L_x_0) ;  /* 0xfffffffc00fc7947 */ /* 0x000fc0000383ffff */
[----:B------:R-:W-:-:S00]  /*0480*/  NOP ;  /* 0x0000000000007918 */ /* 0x000fc00000000000 */
[----:B------:R-:W-:-:S00]  /*0490*/  NOP ;  /* 0x0000000000007918 */ /* 0x000fc00000000000 */
[----:B------:R-:W-:-:S00]  /*04a0*/  NOP ;  /* 0x0000000000007918 */ /* 0x000fc00000000000 */
[----:B------:R-:W-:-:S00]  /*04b0*/  NOP ;  /* 0x0000000000007918 */ /* 0x000fc00000000000 */
[----:B------:R-:W-:-:S00]  /*04c0*/  NOP ;  /* 0x0000000000007918 */ /* 0x000fc00000000000 */
[----:B------:R-:W-:-:S00]  /*04d0*/  NOP ;  /* 0x0000000000007918 */ /* 0x000fc00000000000 */
[----:B------:R-:W-:-:S00]  /*04e0*/  NOP ;  /* 0x0000000000007918 */ /* 0x000fc00000000000 */
[----:B------:R-:W-:-:S00]  /*04f0*/  NOP ;  /* 0x0000000000007918 */ /* 0x000fc00000000000 */
.L_x_1:


//--------------------- .nv.global.init           --------------------------
	.section	.nv.global.init,"aw",@progbits
.nv.global.init:
	.type		_$_str,@object
	.size		_$_str,(_$_str_$_2 - _$_str)
_$_str:
        /*0000*/ 	.byte	0x5f, 0x5f, 0x43, 0x55, 0x44, 0x41, 0x5f, 0x46, 0x54, 0x5a, 0x00
	.type		_$_str_$_2,@object
	.size		_$_str_$_2,(.L_1 - _$_str_$_2)
_$_str_$_2:
        /*000b*/ 	.byte	0x5f, 0x5f, 0x43, 0x55, 0x44, 0x41, 0x5f, 0x50, 0x52, 0x45, 0x43, 0x5f, 0x53, 0x51, 0x52, 0x54
        /*001b*/ 	.byte	0x00
.L_1:


//--------------------- .nv.constant0.triton_poi_fused__native_batch_norm_legit_no_training_max_pool2d_with_indices_relu_5 --------------------------
	.section	.nv.constant0.triton_poi_fused__native_batch_norm_legit_no_training_max_pool2d_with_indices_relu_5,"a",@progbits
	.sectionflags	@""
	.align	4
.nv.constant0.triton_poi_fused__native_batch_norm_legit_no_training_max_pool2d_with_indices_relu_5:
	.zero		580
